//
// Generated by NVIDIA NVVM Compiler
//
// Compiler Build ID: CL-36424714
// Cuda compilation tools, release 13.0, V13.0.88
// Based on NVVM 20.0.0
//

.version 9.0
.target sm_100
.address_size 64

	// .globl	_Z16unionTownSet_gpuPcS_ii
// _ZZ10totals_gpuPiS_E4temp has been demoted

.visible .entry _Z16unionTownSet_gpuPcS_ii(
	.param .u64 .ptr .align 1 _Z16unionTownSet_gpuPcS_ii_param_0,
	.param .u64 .ptr .align 1 _Z16unionTownSet_gpuPcS_ii_param_1,
	.param .u32 _Z16unionTownSet_gpuPcS_ii_param_2,
	.param .u32 _Z16unionTownSet_gpuPcS_ii_param_3
)
{
	.reg .b16 	%rs<4>;
	.reg .b32 	%r<8>;
	.reg .b64 	%rd<9>;

	ld.param.u64 	%rd1, [_Z16unionTownSet_gpuPcS_ii_param_0];
	ld.param.u64 	%rd2, [_Z16unionTownSet_gpuPcS_ii_param_1];
	ld.param.u32 	%r1, [_Z16unionTownSet_gpuPcS_ii_param_2];
	ld.param.u32 	%r2, [_Z16unionTownSet_gpuPcS_ii_param_3];
	cvta.to.global.u64 	%rd3, %rd1;
	cvta.to.global.u64 	%rd4, %rd2;
	mov.u32 	%r3, %ctaid.x;
	mov.u32 	%r4, %ntid.x;
	mov.u32 	%r5, %tid.x;
	mad.lo.s32 	%r6, %r3, %r4, %r5;
	mad.lo.s32 	%r7, %r2, %r1, %r6;
	cvt.s64.s32 	%rd5, %r7;
	add.s64 	%rd6, %rd4, %rd5;
	ld.global.u8 	%rs1, [%rd6];
	cvt.s64.s32 	%rd7, %r6;
	add.s64 	%rd8, %rd3, %rd7;
	ld.global.u8 	%rs2, [%rd8];
	add.s16 	%rs3, %rs2, %rs1;
	st.global.u8 	[%rd8], %rs3;
	ret;

}
	// .globl	_Z15sizeTownSet_gpuPcPiiS0_
.visible .entry _Z15sizeTownSet_gpuPcPiiS0_(
	.param .u64 .ptr .align 1 _Z15sizeTownSet_gpuPcPiiS0__param_0,
	.param .u64 .ptr .align 1 _Z15sizeTownSet_gpuPcPiiS0__param_1,
	.param .u32 _Z15sizeTownSet_gpuPcPiiS0__param_2,
	.param .u64 .ptr .align 1 _Z15sizeTownSet_gpuPcPiiS0__param_3
)
{
	.reg .pred 	%p<2>;
	.reg .b16 	%rs<2>;
	.reg .b32 	%r<7>;
	.reg .b64 	%rd<14>;

	ld.param.u64 	%rd3, [_Z15sizeTownSet_gpuPcPiiS0__param_0];
	ld.param.u64 	%rd2, [_Z15sizeTownSet_gpuPcPiiS0__param_1];
	ld.param.u64 	%rd4, [_Z15sizeTownSet_gpuPcPiiS0__param_3];
	cvta.to.global.u64 	%rd1, %rd4;
	cvta.to.global.u64 	%rd5, %rd3;
	mov.u32 	%r2, %ctaid.x;
	mov.u32 	%r3, %ntid.x;
	mov.u32 	%r4, %tid.x;
	mad.lo.s32 	%r1, %r2, %r3, %r4;
	cvt.s64.s32 	%rd6, %r1;
	add.s64 	%rd7, %rd5, %rd6;
	ld.global.u8 	%rs1, [%rd7];
	setp.ne.s16 	%p1, %rs1, 1;
	@%p1 bra 	$L__BB1_2;
	cvta.to.global.u64 	%rd10, %rd2;
	mul.wide.s32 	%rd11, %r1, 4;
	add.s64 	%rd12, %rd10, %rd11;
	ld.global.u32 	%r6, [%rd12];
	add.s64 	%rd13, %rd1, %rd11;
	st.global.u32 	[%rd13], %r6;
	bra.uni 	$L__BB1_3;
$L__BB1_2:
	mul.wide.s32 	%rd8, %r1, 4;
	add.s64 	%rd9, %rd1, %rd8;
	mov.b32 	%r5, 0;
	st.global.u32 	[%rd9], %r5;
$L__BB1_3:
	ret;

}
	// .globl	_Z10totals_gpuPiS_
.visible .entry _Z10totals_gpuPiS_(
	.param .u64 .ptr .align 1 _Z10totals_gpuPiS__param_0,
	.param .u64 .ptr .align 1 _Z10totals_gpuPiS__param_1
)
{
	.reg .pred 	%p<5>;
	.reg .b32 	%r<18>;
	.reg .b64 	%rd<9>;
	// demoted variable
	.shared .align 4 .b8 _ZZ10totals_gpuPiS_E4temp[128];
	ld.param.u64 	%rd1, [_Z10totals_gpuPiS__param_0];
	ld.param.u64 	%rd2, [_Z10totals_gpuPiS__param_1];
	cvta.to.global.u64 	%rd3, %rd2;
	mov.u32 	%r1, %ctaid.x;
	mov.u32 	%r17, %ntid.x;
	mov.u32 	%r3, %tid.x;
	mad.lo.s32 	%r7, %r1, %r17, %r3;
	mul.wide.s32 	%rd4, %r7, 4;
	add.s64 	%rd5, %rd3, %rd4;
	ld.global.u32 	%r8, [%rd5];
	shl.b32 	%r9, %r3, 2;
	mov.u32 	%r10, _ZZ10totals_gpuPiS_E4temp;
	add.s32 	%r4, %r10, %r9;
	st.shared.u32 	[%r4], %r8;
	bar.sync 	0;
	setp.lt.u32 	%p1, %r17, 2;
	@%p1 bra 	$L__BB2_4;
$L__BB2_1:
	shr.u32 	%r6, %r17, 1;
	setp.ge.u32 	%p2, %r3, %r6;
	@%p2 bra 	$L__BB2_3;
	shl.b32 	%r11, %r6, 2;
	add.s32 	%r12, %r4, %r11;
	ld.shared.u32 	%r13, [%r12];
	ld.shared.u32 	%r14, [%r4];
	add.s32 	%r15, %r14, %r13;
	st.shared.u32 	[%r4], %r15;
$L__BB2_3:
	bar.sync 	0;
	setp.gt.u32 	%p3, %r17, 3;
	mov.u32 	%r17, %r6;
	@%p3 bra 	$L__BB2_1;
$L__BB2_4:
	setp.ne.s32 	%p4, %r3, 0;
	@%p4 bra 	$L__BB2_6;
	ld.shared.u32 	%r16, [_ZZ10totals_gpuPiS_E4temp];
	cvta.to.global.u64 	%rd6, %rd1;
	mul.wide.u32 	%rd7, %r1, 4;
	add.s64 	%rd8, %rd6, %rd7;
	st.global.u32 	[%rd8], %r16;
$L__BB2_6:
	ret;

}
	// .globl	_Z16countTownSet_gpuPciPi
.visible .entry _Z16countTownSet_gpuPciPi(
	.param .u64 .ptr .align 1 _Z16countTownSet_gpuPciPi_param_0,
	.param .u32 _Z16countTownSet_gpuPciPi_param_1,
	.param .u64 .ptr .align 1 _Z16countTownSet_gpuPciPi_param_2
)
{
	.reg .pred 	%p<2>;
	.reg .b16 	%rs<2>;
	.reg .b32 	%r<7>;
	.reg .b64 	%rd<11>;

	ld.param.u64 	%rd2, [_Z16countTownSet_gpuPciPi_param_0];
	ld.param.u64 	%rd3, [_Z16countTownSet_gpuPciPi_param_2];
	cvta.to.global.u64 	%rd1, %rd3;
	cvta.to.global.u64 	%rd4, %rd2;
	mov.u32 	%r2, %ctaid.x;
	mov.u32 	%r3, %ntid.x;
	mov.u32 	%r4, %tid.x;
	mad.lo.s32 	%r1, %r2, %r3, %r4;
	cvt.s64.s32 	%rd5, %r1;
	add.s64 	%rd6, %rd4, %rd5;
	ld.global.u8 	%rs1, [%rd6];
	setp.ne.s16 	%p1, %rs1, 1;
	@%p1 bra 	$L__BB3_2;
	mul.wide.s32 	%rd9, %r1, 4;
	add.s64 	%rd10, %rd1, %rd9;
	mov.b32 	%r6, 1;
	st.global.u32 	[%rd10], %r6;
	bra.uni 	$L__BB3_3;
$L__BB3_2:
	mul.wide.s32 	%rd7, %r1, 4;
	add.s64 	%rd8, %rd1, %rd7;
	mov.b32 	%r5, 0;
	st.global.u32 	[%rd8], %r5;
$L__BB3_3:
	ret;

}


// ===== COMPILED SASS (sm_100) =====

	.target	sm_100

	.elftype	@"ET_EXEC"


//--------------------- .note.nv.tkinfo           --------------------------
	.section	.note.nv.tkinfo,"",@"SHT_NOTE"
	.sectionflags	@"SHF_NOTE_NV_TKINFO"
	.tkinfo
        /*0018*/ 	.word	0x00000002
        /*0030*/ 	.string	""
        /*0030*/ 	.string	"ptxas"
        /*0030*/ 	.string	"Cuda compilation tools, release 13.0, V13.0.88"
        /*0030*/ 	.string	"Build cuda_13.0.r13.0/compiler.36424714_0"
        /*0030*/ 	.string	"-arch sm_100 -m 64 "



//--------------------- .note.nv.cuinfo           --------------------------
	.section	.note.nv.cuinfo,"",@"SHT_NOTE"
	.sectionflags	@"SHF_NOTE_NV_CUINFO"
        /*0018*/ 	.short	0x0002
        /*001a*/ 	.short	0x0064
        /*001c*/ 	.short	0x0082
	.zero		2


//--------------------- .nv.info                  --------------------------
	.section	.nv.info,"",@"SHT_CUDA_INFO"
	.align	4


	//----- nvinfo : EIATTR_REGCOUNT
	.align		4
        /*0000*/ 	.byte	0x04, 0x2f
        /*0002*/ 	.short	(.L_1 - .L_0)
	.align		4
.L_0:
        /*0004*/ 	.word	index@(_Z16unionTownSet_gpuPcS_ii)
        /*0008*/ 	.word	0x0000000a


	//----- nvinfo : EIATTR_FRAME_SIZE
	.align		4
.L_1:
        /*000c*/ 	.byte	0x04, 0x11
        /*000e*/ 	.short	(.L_3 - .L_2)
	.align		4
.L_2:
        /*0010*/ 	.word	index@(_Z16unionTownSet_gpuPcS_ii)
        /*0014*/ 	.word	0x00000000


	//----- nvinfo : EIATTR_REGCOUNT
	.align		4
.L_3:
        /*0018*/ 	.byte	0x04, 0x2f
        /*001a*/ 	.short	(.L_5 - .L_4)
	.align		4
.L_4:
        /*001c*/ 	.word	index@(_Z15sizeTownSet_gpuPcPiiS0_)
        /*0020*/ 	.word	0x0000000a


	//----- nvinfo : EIATTR_FRAME_SIZE
	.align		4
.L_5:
        /*0024*/ 	.byte	0x04, 0x11
        /*0026*/ 	.short	(.L_7 - .L_6)
	.align		4
.L_6:
        /*0028*/ 	.word	index@(_Z15sizeTownSet_gpuPcPiiS0_)
        /*002c*/ 	.word	0x00000000


	//----- nvinfo : EIATTR_REGCOUNT
	.align		4
.L_7:
        /*0030*/ 	.byte	0x04, 0x2f
        /*0032*/ 	.short	(.L_9 - .L_8)
	.align		4
.L_8:
        /*0034*/ 	.word	index@(_Z10totals_gpuPiS_)
        /*0038*/ 	.word	0x0000000b


	//----- nvinfo : EIATTR_FRAME_SIZE
	.align		4
.L_9:
        /*003c*/ 	.byte	0x04, 0x11
        /*003e*/ 	.short	(.L_11 - .L_10)
	.align		4
.L_10:
        /*0040*/ 	.word	index@(_Z10totals_gpuPiS_)
        /*0044*/ 	.word	0x00000000


	//----- nvinfo : EIATTR_REGCOUNT
	.align		4
.L_11:
        /*0048*/ 	.byte	0x04, 0x2f
        /*004a*/ 	.short	(.L_13 - .L_12)
	.align		4
.L_12:
        /*004c*/ 	.word	index@(_Z16countTownSet_gpuPciPi)
        /*0050*/ 	.word	0x0000000c


	//----- nvinfo : EIATTR_FRAME_SIZE
	.align		4
.L_13:
        /*0054*/ 	.byte	0x04, 0x11
        /*0056*/ 	.short	(.L_15 - .L_14)
	.align		4
.L_14:
        /*0058*/ 	.word	index@(_Z16countTownSet_gpuPciPi)
        /*005c*/ 	.word	0x00000000


	//----- nvinfo : EIATTR_MIN_STACK_SIZE
	.align		4
.L_15:
        /*0060*/ 	.byte	0x04, 0x12
        /*0062*/ 	.short	(.L_17 - .L_16)
	.align		4
.L_16:
        /*0064*/ 	.word	index@(_Z16countTownSet_gpuPciPi)
        /*0068*/ 	.word	0x00000000


	//----- nvinfo : EIATTR_MIN_STACK_SIZE
	.align		4
.L_17:
        /*006c*/ 	.byte	0x04, 0x12
        /*006e*/ 	.short	(.L_19 - .L_18)
	.align		4
.L_18:
        /*0070*/ 	.word	index@(_Z10totals_gpuPiS_)
        /*0074*/ 	.word	0x00000000


	//----- nvinfo : EIATTR_MIN_STACK_SIZE
	.align		4
.L_19:
        /*0078*/ 	.byte	0x04, 0x12
        /*007a*/ 	.short	(.L_21 - .L_20)
	.align		4
.L_20:
        /*007c*/ 	.word	index@(_Z15sizeTownSet_gpuPcPiiS0_)
        /*0080*/ 	.word	0x00000000


	//----- nvinfo : EIATTR_MIN_STACK_SIZE
	.align		4
.L_21:
        /*0084*/ 	.byte	0x04, 0x12
        /*0086*/ 	.short	(.L_23 - .L_22)
	.align		4
.L_22:
        /*0088*/ 	.word	index@(_Z16unionTownSet_gpuPcS_ii)
        /*008c*/ 	.word	0x00000000
.L_23:


//--------------------- .nv.compat                --------------------------
	.section	.nv.compat,"",@"SHT_CUDA_COMPAT_INFO"
	.align	4
        /*0000*/ 	.byte	0x02, 0x09, 0x00, 0x00, 0x02, 0x02, 0x01, 0x00, 0x02, 0x05, 0x05, 0x00, 0x03, 0x07, 0x01, 0x01
        /*0010*/ 	.byte	0x02, 0x03, 0x00, 0x00, 0x02, 0x06, 0x01, 0x00, 0x04, 0x0b, 0x08, 0x00, 0x09, 0x00, 0x00, 0x00
        /*0020*/ 	.byte	0x00, 0x00, 0x00, 0x00


//--------------------- .nv.info._Z16countTownSet_gpuPciPi --------------------------
	.section	.nv.info._Z16countTownSet_gpuPciPi,"",@"SHT_CUDA_INFO"
	.sectionflags	@""
	.align	4


	//----- nvinfo : EIATTR_CUDA_API_VERSION
	.align		4
        /*0000*/ 	.byte	0x04, 0x37
        /*0002*/ 	.short	(.L_25 - .L_24)
.L_24:
        /*0004*/ 	.word	0x00000082


	//----- nvinfo : EIATTR_KPARAM_INFO
	.align		4
.L_25:
        /*0008*/ 	.byte	0x04, 0x17
        /*000a*/ 	.short	(.L_27 - .L_26)
.L_26:
        /*000c*/ 	.word	0x00000000
        /*0010*/ 	.short	0x0002
        /*0012*/ 	.short	0x0010
        /*0014*/ 	.byte	0x00, 0xf5, 0x21, 0x00


	//----- nvinfo : EIATTR_KPARAM_INFO
	.align		4
.L_27:
        /*0018*/ 	.byte	0x04, 0x17
        /*001a*/ 	.short	(.L_29 - .L_28)
.L_28:
        /*001c*/ 	.word	0x00000000
        /*0020*/ 	.short	0x0001
        /*0022*/ 	.short	0x0008
        /*0024*/ 	.byte	0x00, 0xf0, 0x11, 0x00


	//----- nvinfo : EIATTR_KPARAM_INFO
	.align		4
.L_29:
        /*0028*/ 	.byte	0x04, 0x17
        /*002a*/ 	.short	(.L_31 - .L_30)
.L_30:
        /*002c*/ 	.word	0x00000000
        /*0030*/ 	.short	0x0000
        /*0032*/ 	.short	0x0000
        /*0034*/ 	.byte	0x00, 0xf5, 0x21, 0x00


	//----- nvinfo : EIATTR_SPARSE_MMA_MASK
	.align		4
.L_31:
        /*0038*/ 	.byte	0x03, 0x50
        /*003a*/ 	.short	0x0000


	//----- nvinfo : EIATTR_MAXREG_COUNT
	.align		4
        /*003c*/ 	.byte	0x03, 0x1b
        /*003e*/ 	.short	0x00ff


	//----- nvinfo : EIATTR_MERCURY_ISA_VERSION
	.align		4
        /*0040*/ 	.byte	0x03, 0x5f
        /*0042*/ 	.short	0x0101


	//----- nvinfo : EIATTR_VRC_CTA_INIT_COUNT
	.align		4
        /*0044*/ 	.byte	0x02, 0x4a
	.zero		1
	.zero		1


	//----- nvinfo : EIATTR_EXIT_INSTR_OFFSETS
	.align		4
        /*0048*/ 	.byte	0x04, 0x1c
        /*004a*/ 	.short	(.L_33 - .L_32)


	//   ....[0]....
.L_32:
        /*004c*/ 	.word	0x000000f0


	//   ....[1]....
        /*0050*/ 	.word	0x00000130


	//----- nvinfo : EIATTR_CBANK_PARAM_SIZE
	.align		4
.L_33:
        /*0054*/ 	.byte	0x03, 0x19
        /*0056*/ 	.short	0x0018


	//----- nvinfo : EIATTR_PARAM_CBANK
	.align		4
        /*0058*/ 	.byte	0x04, 0x0a
        /*005a*/ 	.short	(.L_35 - .L_34)
	.align		4
.L_34:
        /*005c*/ 	.word	index@(.nv.constant0._Z16countTownSet_gpuPciPi)
        /*0060*/ 	.short	0x0380
        /*0062*/ 	.short	0x0018


	//----- nvinfo : EIATTR_SW_WAR
	.align		4
.L_35:
        /*0064*/ 	.byte	0x04, 0x36
        /*0066*/ 	.short	(.L_37 - .L_36)
.L_36:
        /*0068*/ 	.word	0x00000008
.L_37:


//--------------------- .nv.info._Z10totals_gpuPiS_ --------------------------
	.section	.nv.info._Z10totals_gpuPiS_,"",@"SHT_CUDA_INFO"
	.sectionflags	@""
	.align	4


	//----- nvinfo : EIATTR_CUDA_API_VERSION
	.align		4
        /*0000*/ 	.byte	0x04, 0x37
        /*0002*/ 	.short	(.L_39 - .L_38)
.L_38:
        /*0004*/ 	.word	0x00000082


	//----- nvinfo : EIATTR_KPARAM_INFO
	.align		4
.L_39:
        /*0008*/ 	.byte	0x04, 0x17
        /*000a*/ 	.short	(.L_41 - .L_40)
.L_40:
        /*000c*/ 	.word	0x00000000
        /*0010*/ 	.short	0x0001
        /*0012*/ 	.short	0x0008
        /*0014*/ 	.byte	0x00, 0xf5, 0x21, 0x00


	//----- nvinfo : EIATTR_KPARAM_INFO
	.align		4
.L_41:
        /*0018*/ 	.byte	0x04, 0x17
        /*001a*/ 	.short	(.L_43 - .L_42)
.L_42:
        /*001c*/ 	.word	0x00000000
        /*0020*/ 	.short	0x0000
        /*0022*/ 	.short	0x0000
        /*0024*/ 	.byte	0x00, 0xf5, 0x21, 0x00


	//----- nvinfo : EIATTR_SPARSE_MMA_MASK
	.align		4
.L_43:
        /*0028*/ 	.byte	0x03, 0x50
        /*002a*/ 	.short	0x0000


	//----- nvinfo : EIATTR_MAXREG_COUNT
	.align		4
        /*002c*/ 	.byte	0x03, 0x1b
        /*002e*/ 	.short	0x00ff


	//----- nvinfo : EIATTR_NUM_BARRIERS
	.align		4
        /*0030*/ 	.byte	0x02, 0x4c
        /*0032*/ 	.byte	0x01
	.zero		1


	//----- nvinfo : EIATTR_MERCURY_ISA_VERSION
	.align		4
        /*0034*/ 	.byte	0x03, 0x5f
        /*0036*/ 	.short	0x0101


	//----- nvinfo : EIATTR_VRC_CTA_INIT_COUNT
	.align		4
        /*0038*/ 	.byte	0x02, 0x4a
	.zero		1
	.zero		1


	//----- nvinfo : EIATTR_EXIT_INSTR_OFFSETS
	.align		4
        /*003c*/ 	.byte	0x04, 0x1c
        /*003e*/ 	.short	(.L_45 - .L_44)


	//   ....[0]....
.L_44:
        /*0040*/ 	.word	0x000001e0


	//   ....[1]....
        /*0044*/ 	.word	0x00000260


	//----- nvinfo : EIATTR_CBANK_PARAM_SIZE
	.align		4
.L_45:
        /*0048*/ 	.byte	0x03, 0x19
        /*004a*/ 	.short	0x0010


	//----- nvinfo : EIATTR_PARAM_CBANK
	.align		4
        /*004c*/ 	.byte	0x04, 0x0a
        /*004e*/ 	.short	(.L_47 - .L_46)
	.align		4
.L_46:
        /*0050*/ 	.word	index@(.nv.constant0._Z10totals_gpuPiS_)
        /*0054*/ 	.short	0x0380
        /*0056*/ 	.short	0x0010


	//----- nvinfo : EIATTR_SW_WAR
	.align		4
.L_47:
        /*0058*/ 	.byte	0x04, 0x36
        /*005a*/ 	.short	(.L_49 - .L_48)
.L_48:
        /*005c*/ 	.word	0x00000008
.L_49:


//--------------------- .nv.info._Z15sizeTownSet_gpuPcPiiS0_ --------------------------
	.section	.nv.info._Z15sizeTownSet_gpuPcPiiS0_,"",@"SHT_CUDA_INFO"
	.sectionflags	@""
	.align	4


	//----- nvinfo : EIATTR_CUDA_API_VERSION
	.align		4
        /*0000*/ 	.byte	0x04, 0x37
        /*0002*/ 	.short	(.L_51 - .L_50)
.L_50:
        /*0004*/ 	.word	0x00000082


	//----- nvinfo : EIATTR_KPARAM_INFO
	.align		4
.L_51:
        /*0008*/ 	.byte	0x04, 0x17
        /*000a*/ 	.short	(.L_53 - .L_52)
.L_52:
        /*000c*/ 	.word	0x00000000
        /*0010*/ 	.short	0x0003
        /*0012*/ 	.short	0x0018
        /*0014*/ 	.byte	0x00, 0xf5, 0x21, 0x00


	//----- nvinfo : EIATTR_KPARAM_INFO
	.align		4
.L_53:
        /*0018*/ 	.byte	0x04, 0x17
        /*001a*/ 	.short	(.L_55 - .L_54)
.L_54:
        /*001c*/ 	.word	0x00000000
        /*0020*/ 	.short	0x0002
        /*0022*/ 	.short	0x0010
        /*0024*/ 	.byte	0x00, 0xf0, 0x11, 0x00


	//----- nvinfo : EIATTR_KPARAM_INFO
	.align		4
.L_55:
        /*0028*/ 	.byte	0x04, 0x17
        /*002a*/ 	.short	(.L_57 - .L_56)
.L_56:
        /*002c*/ 	.word	0x00000000
        /*0030*/ 	.short	0x0001
        /*0032*/ 	.short	0x0008
        /*0034*/ 	.byte	0x00, 0xf5, 0x21, 0x00


	//----- nvinfo : EIATTR_KPARAM_INFO
	.align		4
.L_57:
        /*0038*/ 	.byte	0x04, 0x17
        /*003a*/ 	.short	(.L_59 - .L_58)
.L_58:
        /*003c*/ 	.word	0x00000000
        /*0040*/ 	.short	0x0000
        /*0042*/ 	.short	0x0000
        /*0044*/ 	.byte	0x00, 0xf5, 0x21, 0x00


	//----- nvinfo : EIATTR_SPARSE_MMA_MASK
	.align		4
.L_59:
        /*0048*/ 	.byte	0x03, 0x50
        /*004a*/ 	.short	0x0000


	//----- nvinfo : EIATTR_MAXREG_COUNT
	.align		4
        /*004c*/ 	.byte	0x03, 0x1b
        /*004e*/ 	.short	0x00ff


	//----- nvinfo : EIATTR_MERCURY_ISA_VERSION
	.align		4
        /*0050*/ 	.byte	0x03, 0x5f
        /*0052*/ 	.short	0x0101


	//----- nvinfo : EIATTR_VRC_CTA_INIT_COUNT
	.align		4
        /*0054*/ 	.byte	0x02, 0x4a
	.zero		1
	.zero		1


	//----- nvinfo : EIATTR_EXIT_INSTR_OFFSETS
	.align		4
        /*0058*/ 	.byte	0x04, 0x1c
        /*005a*/ 	.short	(.L_61 - .L_60)


	//   ....[0]....
.L_60:
        /*005c*/ 	.word	0x00000120


	//   ....[1]....
        /*0060*/ 	.word	0x00000160


	//----- nvinfo : EIATTR_CRS_STACK_SIZE
	.align		4
.L_61:
        /*0064*/ 	.byte	0x04, 0x1e
        /*0066*/ 	.short	(.L_63 - .L_62)
.L_62:
        /*0068*/ 	.word	0x00000000


	//----- nvinfo : EIATTR_CBANK_PARAM_SIZE
	.align		4
.L_63:
        /*006c*/ 	.byte	0x03, 0x19
        /*006e*/ 	.short	0x0020


	//----- nvinfo : EIATTR_PARAM_CBANK
	.align		4
        /*0070*/ 	.byte	0x04, 0x0a
        /*0072*/ 	.short	(.L_65 - .L_64)
	.align		4
.L_64:
        /*0074*/ 	.word	index@(.nv.constant0._Z15sizeTownSet_gpuPcPiiS0_)
        /*0078*/ 	.short	0x0380
        /*007a*/ 	.short	0x0020


	//----- nvinfo : EIATTR_SW_WAR
	.align		4
.L_65:
        /*007c*/ 	.byte	0x04, 0x36
        /*007e*/ 	.short	(.L_67 - .L_66)
.L_66:
        /*0080*/ 	.word	0x00000008
.L_67:


//--------------------- .nv.info._Z16unionTownSet_gpuPcS_ii --------------------------
	.section	.nv.info._Z16unionTownSet_gpuPcS_ii,"",@"SHT_CUDA_INFO"
	.sectionflags	@""
	.align	4


	//----- nvinfo : EIATTR_CUDA_API_VERSION
	.align		4
        /*0000*/ 	.byte	0x04, 0x37
        /*0002*/ 	.short	(.L_69 - .L_68)
.L_68:
        /*0004*/ 	.word	0x00000082


	//----- nvinfo : EIATTR_KPARAM_INFO
	.align		4
.L_69:
        /*0008*/ 	.byte	0x04, 0x17
        /*000a*/ 	.short	(.L_71 - .L_70)
.L_70:
        /*000c*/ 	.word	0x00000000
        /*0010*/ 	.short	0x0003
        /*0012*/ 	.short	0x0014
        /*0014*/ 	.byte	0x00, 0xf0, 0x11, 0x00


	//----- nvinfo : EIATTR_KPARAM_INFO
	.align		4
.L_71:
        /*0018*/ 	.byte	0x04, 0x17
        /*001a*/ 	.short	(.L_73 - .L_72)
.L_72:
        /*001c*/ 	.word	0x00000000
        /*0020*/ 	.short	0x0002
        /*0022*/ 	.short	0x0010
        /*0024*/ 	.byte	0x00, 0xf0, 0x11, 0x00


	//----- nvinfo : EIATTR_KPARAM_INFO
	.align		4
.L_73:
        /*0028*/ 	.byte	0x04, 0x17
        /*002a*/ 	.short	(.L_75 - .L_74)
.L_74:
        /*002c*/ 	.word	0x00000000
        /*0030*/ 	.short	0x0001
        /*0032*/ 	.short	0x0008
        /*0034*/ 	.byte	0x00, 0xf5, 0x21, 0x00


	//----- nvinfo : EIATTR_KPARAM_INFO
	.align		4
.L_75:
        /*0038*/ 	.byte	0x04, 0x17
        /*003a*/ 	.short	(.L_77 - .L_76)
.L_76:
        /*003c*/ 	.word	0x00000000
        /*0040*/ 	.short	0x0000
        /*0042*/ 	.short	0x0000
        /*0044*/ 	.byte	0x00, 0xf5, 0x21, 0x00


	//----- nvinfo : EIATTR_SPARSE_MMA_MASK
	.align		4
.L_77:
        /*0048*/ 	.byte	0x03, 0x50
        /*004a*/ 	.short	0x0000


	//----- nvinfo : EIATTR_MAXREG_COUNT
	.align		4
        /*004c*/ 	.byte	0x03, 0x1b
        /*004e*/ 	.short	0x00ff


	//----- nvinfo : EIATTR_MERCURY_ISA_VERSION
	.align		4
        /*0050*/ 	.byte	0x03, 0x5f
        /*0052*/ 	.short	0x0101


	//----- nvinfo : EIATTR_VRC_CTA_INIT_COUNT
	.align		4
        /*0054*/ 	.byte	0x02, 0x4a
	.zero		1
	.zero		1


	//----- nvinfo : EIATTR_EXIT_INSTR_OFFSETS
	.align		4
        /*0058*/ 	.byte	0x04, 0x1c
        /*005a*/ 	.short	(.L_79 - .L_78)


	//   ....[0]....
.L_78:
        /*005c*/ 	.word	0x00000110


	//----- nvinfo : EIATTR_CBANK_PARAM_SIZE
	.align		4
.L_79:
        /*0060*/ 	.byte	0x03, 0x19
        /*0062*/ 	.short	0x0018


	//----- nvinfo : EIATTR_PARAM_CBANK
	.align		4
        /*0064*/ 	.byte	0x04, 0x0a
        /*0066*/ 	.short	(.L_81 - .L_80)
	.align		4
.L_80:
        /*0068*/ 	.word	index@(.nv.constant0._Z16unionTownSet_gpuPcS_ii)
        /*006c*/ 	.short	0x0380
        /*006e*/ 	.short	0x0018


	//----- nvinfo : EIATTR_SW_WAR
	.align		4
.L_81:
        /*0070*/ 	.byte	0x04, 0x36
        /*0072*/ 	.short	(.L_83 - .L_82)
.L_82:
        /*0074*/ 	.word	0x00000008
.L_83:


//--------------------- .nv.callgraph             --------------------------
	.section	.nv.callgraph,"",@"SHT_CUDA_CALLGRAPH"
	.align	4
	.sectionentsize	8
	.align		4
        /*0000*/ 	.word	0x00000000
	.align		4
        /*0004*/ 	.word	0xffffffff
	.align		4
        /*0008*/ 	.word	0x00000000
	.align		4
        /*000c*/ 	.word	0xfffffffe
	.align		4
        /*0010*/ 	.word	0x00000000
	.align		4
        /*0014*/ 	.word	0xfffffffd
	.align		4
        /*0018*/ 	.word	0x00000000
	.align		4
        /*001c*/ 	.word	0xfffffffc


//--------------------- .text._Z16countTownSet_gpuPciPi --------------------------
	.section	.text._Z16countTownSet_gpuPciPi,"ax",@progbits
	.align	128
        .global         _Z16countTownSet_gpuPciPi
        .type           _Z16countTownSet_gpuPciPi,@function
        .size           _Z16countTownSet_gpuPciPi,(.L_x_7 - _Z16countTownSet_gpuPciPi)
        .other          _Z16countTownSet_gpuPciPi,@"STO_CUDA_ENTRY STV_DEFAULT"
_Z16countTownSet_gpuPciPi:
.text._Z16countTownSet_gpuPciPi:
[----:B------:R-:W-:Y:S01]  /*0000*/  LDC R1, c[0x0][0x37c] ;  /* 0x0000df00ff017b82 */ /* 0x000fe20000000800 */
[----:B------:R-:W0:Y:S07]  /*0010*/  S2R R0, SR_TID.X ;  /* 0x0000000000007919 */ /* 0x000e2e0000002100 */
[----:B------:R-:W0:Y:S01]  /*0020*/  S2UR UR6, SR_CTAID.X ;  /* 0x00000000000679c3 */ /* 0x000e220000002500 */
[----:B------:R-:W1:Y:S01]  /*0030*/  LDCU.64 UR8, c[0x0][0x380] ;  /* 0x00007000ff0877ac */ /* 0x000e620008000a00 */
[----:B------:R-:W2:Y:S06]  /*0040*/  LDCU.64 UR4, c[0x0][0x358] ;  /* 0x00006b00ff0477ac */ /* 0x000eac0008000a00 */
[----:B------:R-:W0:Y:S02]  /*0050*/  LDC R7, c[0x0][0x360] ;  /* 0x0000d800ff077b82 */ /* 0x000e240000000800 */
[----:B0-----:R-:W-:-:S05]  /*0060*/  IMAD R7, R7, UR6, R0 ;  /* 0x0000000607077c24 */ /* 0x001fca000f8e0200 */
[----:B-1----:R-:W-:-:S04]  /*0070*/  IADD3 R4, P0, PT, R7, UR8, RZ ;  /* 0x0000000807047c10 */ /* 0x002fc8000ff1e0ff */
[----:B------:R-:W-:-:S05]  /*0080*/  LEA.HI.X.SX32 R5, R7, UR9, 0x1, P0 ;  /* 0x0000000907057c11 */ /* 0x000fca00080f0eff */
[----:B--2---:R-:W2:Y:S02]  /*0090*/  LDG.E.U8 R4, desc[UR4][R4.64] ;  /* 0x0000000404047981 */ /* 0x004ea4000c1e1100 */
[----:B--2---:R-:W-:-:S13]  /*00a0*/  ISETP.NE.AND P0, PT, R4, 0x1, PT ;  /* 0x000000010400780c */ /* 0x004fda0003f05270 */
[----:B------:R-:W0:Y:S01]  /*00b0*/  @!P0 LDC.64 R2, c[0x0][0x390] ;  /* 0x0000e400ff028b82 */ /* 0x000e220000000a00 */
[----:B------:R-:W-:Y:S01]  /*00c0*/  @!P0 MOV R9, 0x1 ;  /* 0x0000000100098802 */ /* 0x000fe20000000f00 */
[----:B0-----:R-:W-:-:S05]  /*00d0*/  @!P0 IMAD.WIDE R2, R7, 0x4, R2 ;  /* 0x0000000407028825 */ /* 0x001fca00078e0202 */
[----:B------:R0:W-:Y:S01]  /*00e0*/  @!P0 STG.E desc[UR4][R2.64], R9 ;  /* 0x0000000902008986 */ /* 0x0001e2000c101904 */
[----:B------:R-:W-:Y:S05]  /*00f0*/  @!P0 EXIT ;  /* 0x000000000000894d */ /* 0x000fea0003800000 */
[----:B0-----:R-:W0:Y:S02]  /*0100*/  LDC.64 R2, c[0x0][0x390] ;  /* 0x0000e400ff027b82 */ /* 0x001e240000000a00 */
[----:B0-----:R-:W-:-:S05]  /*0110*/  IMAD.WIDE R2, R7, 0x4, R2 ;  /* 0x0000000407027825 */ /* 0x001fca00078e0202 */
[----:B------:R-:W-:Y:S01]  /*0120*/  STG.E desc[UR4][R2.64], RZ ;  /* 0x000000ff02007986 */ /* 0x000fe2000c101904 */
[----:B------:R-:W-:Y:S05]  /*0130*/  EXIT ;  /* 0x000000000000794d */ /* 0x000fea0003800000 */
.L_x_0:
[----:B------:R-:W-:-:S00]  /*0140*/  BRA `(.L_x_0) ;  /* 0xfffffffc00fc7947 */ /* 0x000fc0000383ffff */
[----:B------:R-:W-:-:S00]  /*0150*/  NOP ;  /* 0x0000000000007918 */ /* 0x000fc00000000000 */
        /* <DEDUP_REMOVED lines=10> */
.L_x_7:


//--------------------- .text._Z10totals_gpuPiS_  --------------------------
	.section	.text._Z10totals_gpuPiS_,"ax",@progbits
	.align	128
        .global         _Z10totals_gpuPiS_
        .type           _Z10totals_gpuPiS_,@function
        .size           _Z10totals_gpuPiS_,(.L_x_8 - _Z10totals_gpuPiS_)
        .other          _Z10totals_gpuPiS_,@"STO_CUDA_ENTRY STV_DEFAULT"
_Z10totals_gpuPiS_:
.text._Z10totals_gpuPiS_:
[----:B------:R-:W-:Y:S01]  /*0000*/  LDC R1, c[0x0][0x37c] ;  /* 0x0000df00ff017b82 */ /* 0x000fe20000000800 */
[----:B------:R-:W0:Y:S07]  /*0010*/  S2R R7, SR_CTAID.X ;  /* 0x0000000000077919 */ /* 0x000e2e0000002500 */
[----:B------:R-:W1:Y:S01]  /*0020*/  LDC.64 R2, c[0x0][0x388] ;  /* 0x0000e200ff027b82 */ /* 0x000e620000000a00 */
[----:B------:R-:W0:Y:S01]  /*0030*/  LDCU UR8, c[0x0][0x360] ;  /* 0x00006c00ff0877ac */ /* 0x000e220008000800 */
[----:B------:R-:W0:Y:S01]  /*0040*/  S2R R6, SR_TID.X ;  /* 0x0000000000067919 */ /* 0x000e220000002100 */
[----:B------:R-:W2:Y:S01]  /*0050*/  LDCU.64 UR6, c[0x0][0x358] ;  /* 0x00006b00ff0677ac */ /* 0x000ea20008000a00 */
[----:B0-----:R-:W-:-:S04]  /*0060*/  IMAD R5, R7, UR8, R6 ;  /* 0x0000000807057c24 */ /* 0x001fc8000f8e0206 */
[----:B-1----:R-:W-:-:S06]  /*0070*/  IMAD.WIDE R2, R5, 0x4, R2 ;  /* 0x0000000405027825 */ /* 0x002fcc00078e0202 */
[----:B--2---:R-:W2:Y:S01]  /*0080*/  LDG.E R2, desc[UR6][R2.64] ;  /* 0x0000000602027981 */ /* 0x004ea2000c1e1900 */
[----:B------:R-:W0:Y:S01]  /*0090*/  S2UR UR5, SR_CgaCtaId ;  /* 0x00000000000579c3 */ /* 0x000e220000008800 */
[----:B------:R-:W-:Y:S01]  /*00a0*/  UMOV UR4, 0x400 ;  /* 0x0000040000047882 */ /* 0x000fe20000000000 */
[----:B------:R-:W-:Y:S01]  /*00b0*/  UISETP.GE.U32.AND UP0, UPT, UR8, 0x2, UPT ;  /* 0x000000020800788c */ /* 0x000fe2000bf06070 */
[----:B------:R-:W-:Y:S01]  /*00c0*/  ISETP.NE.AND P0, PT, R6, RZ, PT ;  /* 0x000000ff0600720c */ /* 0x000fe20003f05270 */
[----:B0-----:R-:W-:-:S06]  /*00d0*/  ULEA UR4, UR5, UR4, 0x18 ;  /* 0x0000000405047291 */ /* 0x001fcc000f8ec0ff */
[----:B------:R-:W-:-:S05]  /*00e0*/  LEA R5, R6, UR4, 0x2 ;  /* 0x0000000406057c11 */ /* 0x000fca000f8e10ff */
[----:B--2---:R0:W-:Y:S01]  /*00f0*/  STS [R5], R2 ;  /* 0x0000000205007388 */ /* 0x0041e20000000800 */
[----:B------:R-:W-:Y:S06]  /*0100*/  BAR.SYNC.DEFER_BLOCKING 0x0 ;  /* 0x0000000000007b1d */ /* 0x000fec0000010000 */
[----:B------:R-:W-:Y:S05]  /*0110*/  BRA.U !UP0, `(.L_x_1) ;  /* 0x0000000108307547 */ /* 0x000fea000b800000 */
[----:B------:R-:W-:-:S07]  /*0120*/  IMAD.U32 R0, RZ, RZ, UR8 ;  /* 0x00000008ff007e24 */ /* 0x000fce000f8e00ff */
.L_x_2:
[----:B------:R-:W-:-:S04]  /*0130*/  SHF.R.U32.HI R8, RZ, 0x1, R0 ;  /* 0x00000001ff087819 */ /* 0x000fc80000011600 */
[----:B------:R-:W-:-:S13]  /*0140*/  ISETP.GE.U32.AND P1, PT, R6, R8, PT ;  /* 0x000000080600720c */ /* 0x000fda0003f26070 */
[----:B0-----:R-:W-:Y:S01]  /*0150*/  @!P1 IMAD R2, R8, 0x4, R5 ;  /* 0x0000000408029824 */ /* 0x001fe200078e0205 */
[----:B------:R-:W-:Y:S05]  /*0160*/  @!P1 LDS R3, [R5] ;  /* 0x0000000005039984 */ /* 0x000fea0000000800 */
[----:B------:R-:W0:Y:S02]  /*0170*/  @!P1 LDS R2, [R2] ;  /* 0x0000000002029984 */ /* 0x000e240000000800 */
[----:B0-----:R-:W-:-:S05]  /*0180*/  @!P1 IADD3 R4, PT, PT, R2, R3, RZ ;  /* 0x0000000302049210 */ /* 0x001fca0007ffe0ff */
[----:B------:R1:W-:Y:S01]  /*0190*/  @!P1 STS [R5], R4 ;  /* 0x0000000405009388 */ /* 0x0003e20000000800 */
[----:B------:R-:W-:Y:S01]  /*01a0*/  BAR.SYNC.DEFER_BLOCKING 0x0 ;  /* 0x0000000000007b1d */ /* 0x000fe20000010000 */
[----:B------:R-:W-:Y:S01]  /*01b0*/  ISETP.GT.U32.AND P1, PT, R0, 0x3, PT ;  /* 0x000000030000780c */ /* 0x000fe20003f24070 */
[----:B------:R-:W-:-:S12]  /*01c0*/  IMAD.MOV.U32 R0, RZ, RZ, R8 ;  /* 0x000000ffff007224 */ /* 0x000fd800078e0008 */
[----:B-1----:R-:W-:Y:S05]  /*01d0*/  @P1 BRA `(.L_x_2) ;  /* 0xfffffffc00d41947 */ /* 0x002fea000383ffff */
.L_x_1:
[----:B------:R-:W-:Y:S05]  /*01e0*/  @P0 EXIT ;  /* 0x000000000000094d */ /* 0x000fea0003800000 */
[----:B------:R-:W1:Y:S01]  /*01f0*/  S2UR UR5, SR_CgaCtaId ;  /* 0x00000000000579c3 */ /* 0x000e620000008800 */
[----:B------:R-:W-:-:S07]  /*0200*/  UMOV UR4, 0x400 ;  /* 0x0000040000047882 */ /* 0x000fce0000000000 */
[----:B0-----:R-:W0:Y:S01]  /*0210*/  LDC.64 R2, c[0x0][0x380] ;  /* 0x0000e000ff027b82 */ /* 0x001e220000000a00 */
[----:B-1----:R-:W-:Y:S01]  /*0220*/  ULEA UR4, UR5, UR4, 0x18 ;  /* 0x0000000405047291 */ /* 0x002fe2000f8ec0ff */
[----:B0-----:R-:W-:-:S08]  /*0230*/  IMAD.WIDE.U32 R2, R7, 0x4, R2 ;  /* 0x0000000407027825 */ /* 0x001fd000078e0002 */
[----:B------:R-:W0:Y:S04]  /*0240*/  LDS R5, [UR4] ;  /* 0x00000004ff057984 */ /* 0x000e280008000800 */
[----:B0-----:R-:W-:Y:S01]  /*0250*/  STG.E desc[UR6][R2.64], R5 ;  /* 0x0000000502007986 */ /* 0x001fe2000c101906 */
[----:B------:R-:W-:Y:S05]  /*0260*/  EXIT ;  /* 0x000000000000794d */ /* 0x000fea0003800000 */
.L_x_3:
        /* <DEDUP_REMOVED lines=9> */
.L_x_8:


//--------------------- .text._Z15sizeTownSet_gpuPcPiiS0_ --------------------------
	.section	.text._Z15sizeTownSet_gpuPcPiiS0_,"ax",@progbits
	.align	128
        .global         _Z15sizeTownSet_gpuPcPiiS0_
        .type           _Z15sizeTownSet_gpuPcPiiS0_,@function
        .size           _Z15sizeTownSet_gpuPcPiiS0_,(.L_x_9 - _Z15sizeTownSet_gpuPcPiiS0_)
        .other          _Z15sizeTownSet_gpuPcPiiS0_,@"STO_CUDA_ENTRY STV_DEFAULT"
_Z15sizeTownSet_gpuPcPiiS0_:
.text._Z15sizeTownSet_gpuPcPiiS0_:
        /* <DEDUP_REMOVED lines=11> */
[----:B------:R-:W-:Y:S05]  /*00b0*/  @P0 BRA `(.L_x_4) ;  /* 0x00000000001c0947 */ /* 0x000fea0003800000 */
[----:B------:R-:W0:Y:S08]  /*00c0*/  LDC.64 R2, c[0x0][0x388] ;  /* 0x0000e200ff027b82 */ /* 0x000e300000000a00 */
[----:B------:R-:W1:Y:S01]  /*00d0*/  LDC.64 R4, c[0x0][0x398] ;  /* 0x0000e600ff047b82 */ /* 0x000e620000000a00 */
[----:B0-----:R-:W-:-:S06]  /*00e0*/  IMAD.WIDE R2, R7, 0x4, R2 ;  /* 0x0000000407027825 */ /* 0x001fcc00078e0202 */
[----:B------:R-:W2:Y:S01]  /*00f0*/  LDG.E R3, desc[UR4][R2.64] ;  /* 0x0000000402037981 */ /* 0x000ea2000c1e1900 */
[----:B-1----:R-:W-:-:S05]  /*0100*/  IMAD.WIDE R4, R7, 0x4, R4 ;  /* 0x0000000407047825 */ /* 0x002fca00078e0204 */
[----:B--2---:R-:W-:Y:S01]  /*0110*/  STG.E desc[UR4][R4.64], R3 ;  /* 0x0000000304007986 */ /* 0x004fe2000c101904 */
[----:B------:R-:W-:Y:S05]  /*0120*/  EXIT ;  /* 0x000000000000794d */ /* 0x000fea0003800000 */
.L_x_4:
[----:B------:R-:W0:Y:S02]  /*0130*/  LDC.64 R2, c[0x0][0x398] ;  /* 0x0000e600ff027b82 */ /* 0x000e240000000a00 */
[----:B0-----:R-:W-:-:S05]  /*0140*/  IMAD.WIDE R2, R7, 0x4, R2 ;  /* 0x0000000407027825 */ /* 0x001fca00078e0202 */
[----:B------:R-:W-:Y:S01]  /*0150*/  STG.E desc[UR4][R2.64], RZ ;  /* 0x000000ff02007986 */ /* 0x000fe2000c101904 */
[----:B------:R-:W-:Y:S05]  /*0160*/  EXIT ;  /* 0x000000000000794d */ /* 0x000fea0003800000 */
.L_x_5:
        /* <DEDUP_REMOVED lines=9> */
.L_x_9:


//--------------------- .text._Z16unionTownSet_gpuPcS_ii --------------------------
	.section	.text._Z16unionTownSet_gpuPcS_ii,"ax",@progbits
	.align	128
        .global         _Z16unionTownSet_gpuPcS_ii
        .type           _Z16unionTownSet_gpuPcS_ii,@function
        .size           _Z16unionTownSet_gpuPcS_ii,(.L_x_10 - _Z16unionTownSet_gpuPcS_ii)
        .other          _Z16unionTownSet_gpuPcS_ii,@"STO_CUDA_ENTRY STV_DEFAULT"
_Z16unionTownSet_gpuPcS_ii:
.text._Z16unionTownSet_gpuPcS_ii:
[----:B------:R-:W-:Y:S01]  /*0000*/  LDC R1, c[0x0][0x37c] ;  /* 0x0000df00ff017b82 */ /* 0x000fe20000000800 */
[----:B------:R-:W0:Y:S07]  /*0010*/  S2R R3, SR_TID.X ;  /* 0x0000000000037919 */ /* 0x000e2e0000002100 */
[----:B------:R-:W0:Y:S01]  /*0020*/  S2UR UR6, SR_CTAID.X ;  /* 0x00000000000679c3 */ /* 0x000e220000002500 */
[----:B------:R-:W1:Y:S01]  /*0030*/  LDCU.128 UR8, c[0x0][0x380] ;  /* 0x00007000ff0877ac */ /* 0x000e620008000c00 */
[----:B------:R-:W2:Y:S06]  /*0040*/  LDCU.64 UR4, c[0x0][0x358] ;  /* 0x00006b00ff0477ac */ /* 0x000eac0008000a00 */
[----:B------:R-:W0:Y:S08]  /*0050*/  LDC R0, c[0x0][0x360] ;  /* 0x0000d800ff007b82 */ /* 0x000e300000000800 */
[----:B------:R-:W3:Y:S01]  /*0060*/  LDC.64 R4, c[0x0][0x390] ;  /* 0x0000e400ff047b82 */ /* 0x000ee20000000a00 */
[----:B0-----:R-:W-:-:S05]  /*0070*/  IMAD R0, R0, UR6, R3 ;  /* 0x0000000600007c24 */ /* 0x001fca000f8e0203 */
[----:B-1----:R-:W-:Y:S01]  /*0080*/  IADD3 R2, P1, PT, R0, UR8, RZ ;  /* 0x0000000800027c10 */ /* 0x002fe2000ff3e0ff */
[----:B---3--:R-:W-:-:S03]  /*0090*/  IMAD R5, R5, R4, R0 ;  /* 0x0000000405057224 */ /* 0x008fc600078e0200 */
[----:B------:R-:W-:Y:S02]  /*00a0*/  LEA.HI.X.SX32 R3, R0, UR9, 0x1, P1 ;  /* 0x0000000900037c11 */ /* 0x000fe400088f0eff */
[----:B------:R-:W-:-:S03]  /*00b0*/  IADD3 R4, P0, PT, R5, UR10, RZ ;  /* 0x0000000a05047c10 */ /* 0x000fc6000ff1e0ff */
[----:B--2---:R-:W2:Y:S01]  /*00c0*/  LDG.E.U8 R7, desc[UR4][R2.64] ;  /* 0x0000000402077981 */ /* 0x004ea2000c1e1100 */
[----:B------:R-:W-:-:S05]  /*00d0*/  LEA.HI.X.SX32 R5, R5, UR11, 0x1, P0 ;  /* 0x0000000b05057c11 */ /* 0x000fca00080f0eff */
[----:B------:R-:W2:Y:S02]  /*00e0*/  LDG.E.U8 R4, desc[UR4][R4.64] ;  /* 0x0000000404047981 */ /* 0x000ea4000c1e1100 */
[----:B--2---:R-:W-:-:S05]  /*00f0*/  IMAD.IADD R7, R4, 0x1, R7 ;  /* 0x0000000104077824 */ /* 0x004fca00078e0207 */
[----:B------:R-:W-:Y:S01]  /*0100*/  STG.E.U8 desc[UR4][R2.64], R7 ;  /* 0x0000000702007986 */ /* 0x000fe2000c101104 */
[----:B------:R-:W-:Y:S05]  /*0110*/  EXIT ;  /* 0x000000000000794d */ /* 0x000fea0003800000 */
.L_x_6:
        /* <DEDUP_REMOVED lines=14> */
.L_x_10:


//--------------------- .nv.shared.reserved.0     --------------------------
	.section	.nv.shared.reserved.0,"aw",@nobits
	.weak		__nv_reservedSMEM_offset_0_alias
	.size		__nv_reservedSMEM_offset_0_alias, 0, 64
	.other		__nv_reservedSMEM_offset_0_alias,@"STO_CUDA_RESERVED_SHARED STV_DEFAULT"
__nv_reservedSMEM_offset_0_alias:
	.zero		0
	.zero		64


//--------------------- .nv.shared._Z10totals_gpuPiS_ --------------------------
	.section	.nv.shared._Z10totals_gpuPiS_,"aw",@nobits
	.sectionflags	@""
	.align	4
.nv.shared._Z10totals_gpuPiS_:
	.zero		1152


//--------------------- .nv.constant0._Z16countTownSet_gpuPciPi --------------------------
	.section	.nv.constant0._Z16countTownSet_gpuPciPi,"a",@progbits
	.sectionflags	@""
	.align	4
.nv.constant0._Z16countTownSet_gpuPciPi:
	.zero		920


//--------------------- .nv.constant0._Z10totals_gpuPiS_ --------------------------
	.section	.nv.constant0._Z10totals_gpuPiS_,"a",@progbits
	.sectionflags	@""
	.align	4
.nv.constant0._Z10totals_gpuPiS_:
	.zero		912


//--------------------- .nv.constant0._Z15sizeTownSet_gpuPcPiiS0_ --------------------------
	.section	.nv.constant0._Z15sizeTownSet_gpuPcPiiS0_,"a",@progbits
	.sectionflags	@""
	.align	4
.nv.constant0._Z15sizeTownSet_gpuPcPiiS0_:
	.zero		928


//--------------------- .nv.constant0._Z16unionTownSet_gpuPcS_ii --------------------------
	.section	.nv.constant0._Z16unionTownSet_gpuPcS_ii,"a",@progbits
	.sectionflags	@""
	.align	4
.nv.constant0._Z16unionTownSet_gpuPcS_ii:
	.zero		920


//--------------------- SYMBOLS --------------------------

	.type		.nv.reservedSmem.offset0,@object
	.size		.nv.reservedSmem.offset0,0x4
	.type		.nv.reservedSmem.cap,@object
	.size		.nv.reservedSmem.cap,0x4
